//
// Generated by NVIDIA NVVM Compiler
//
// Compiler Build ID: CL-36424714
// Cuda compilation tools, release 13.0, V13.0.88
// Based on NVVM 20.0.0
//

.version 9.0
.target sm_100
.address_size 64

	// .globl	_Z16add_bias_rowwisePfPKfii

.visible .entry _Z16add_bias_rowwisePfPKfii(
	.param .u64 .ptr .align 1 _Z16add_bias_rowwisePfPKfii_param_0,
	.param .u64 .ptr .align 1 _Z16add_bias_rowwisePfPKfii_param_1,
	.param .u32 _Z16add_bias_rowwisePfPKfii_param_2,
	.param .u32 _Z16add_bias_rowwisePfPKfii_param_3
)
{
	.reg .pred 	%p<4>;
	.reg .b32 	%r<13>;
	.reg .b32 	%f<4>;
	.reg .b64 	%rd<13>;

	ld.param.u64 	%rd1, [_Z16add_bias_rowwisePfPKfii_param_0];
	ld.param.u64 	%rd2, [_Z16add_bias_rowwisePfPKfii_param_1];
	ld.param.u32 	%r4, [_Z16add_bias_rowwisePfPKfii_param_2];
	ld.param.u32 	%r3, [_Z16add_bias_rowwisePfPKfii_param_3];
	mov.u32 	%r6, %ctaid.x;
	mov.u32 	%r7, %ntid.x;
	mov.u32 	%r8, %tid.x;
	mad.lo.s32 	%r1, %r6, %r7, %r8;
	mov.u32 	%r9, %ctaid.y;
	mov.u32 	%r10, %ntid.y;
	mov.u32 	%r11, %tid.y;
	mad.lo.s32 	%r12, %r9, %r10, %r11;
	setp.ge.s32 	%p1, %r1, %r3;
	setp.ge.s32 	%p2, %r12, %r4;
	or.pred  	%p3, %p1, %p2;
	@%p3 bra 	$L__BB0_2;
	cvta.to.global.u64 	%rd3, %rd2;
	cvta.to.global.u64 	%rd4, %rd1;
	cvt.s64.s32 	%rd5, %r1;
	mul.wide.s32 	%rd6, %r1, 4;
	add.s64 	%rd7, %rd3, %rd6;
	ld.global.f32 	%f1, [%rd7];
	cvt.u64.u32 	%rd8, %r12;
	cvt.s64.s32 	%rd9, %r3;
	mad.lo.s64 	%rd10, %rd9, %rd8, %rd5;
	shl.b64 	%rd11, %rd10, 2;
	add.s64 	%rd12, %rd4, %rd11;
	ld.global.f32 	%f2, [%rd12];
	add.f32 	%f3, %f1, %f2;
	st.global.f32 	[%rd12], %f3;
$L__BB0_2:
	ret;

}


// ===== COMPILED SASS (sm_100) =====

	.target	sm_100

	.elftype	@"ET_EXEC"


//--------------------- .note.nv.tkinfo           --------------------------
	.section	.note.nv.tkinfo,"",@"SHT_NOTE"
	.sectionflags	@"SHF_NOTE_NV_TKINFO"
	.tkinfo
        /*0018*/ 	.word	0x00000002
        /*0030*/ 	.string	""
        /*0030*/ 	.string	"ptxas"
        /*0030*/ 	.string	"Cuda compilation tools, release 13.0, V13.0.88"
        /*0030*/ 	.string	"Build cuda_13.0.r13.0/compiler.36424714_0"
        /*0030*/ 	.string	"-arch sm_100 -m 64 "



//--------------------- .note.nv.cuinfo           --------------------------
	.section	.note.nv.cuinfo,"",@"SHT_NOTE"
	.sectionflags	@"SHF_NOTE_NV_CUINFO"
        /*0018*/ 	.short	0x0002
        /*001a*/ 	.short	0x0064
        /*001c*/ 	.short	0x0082
	.zero		2


//--------------------- .nv.info                  --------------------------
	.section	.nv.info,"",@"SHT_CUDA_INFO"
	.align	4


	//----- nvinfo : EIATTR_REGCOUNT
	.align		4
        /*0000*/ 	.byte	0x04, 0x2f
        /*0002*/ 	.short	(.L_1 - .L_0)
	.align		4
.L_0:
        /*0004*/ 	.word	index@(_Z16add_bias_rowwisePfPKfii)
        /*0008*/ 	.word	0x0000000c


	//----- nvinfo : EIATTR_FRAME_SIZE
	.align		4
.L_1:
        /*000c*/ 	.byte	0x04, 0x11
        /*000e*/ 	.short	(.L_3 - .L_2)
	.align		4
.L_2:
        /*0010*/ 	.word	index@(_Z16add_bias_rowwisePfPKfii)
        /*0014*/ 	.word	0x00000000


	//----- nvinfo : EIATTR_MIN_STACK_SIZE
	.align		4
.L_3:
        /*0018*/ 	.byte	0x04, 0x12
        /*001a*/ 	.short	(.L_5 - .L_4)
	.align		4
.L_4:
        /*001c*/ 	.word	index@(_Z16add_bias_rowwisePfPKfii)
        /*0020*/ 	.word	0x00000000
.L_5:


//--------------------- .nv.compat                --------------------------
	.section	.nv.compat,"",@"SHT_CUDA_COMPAT_INFO"
	.align	4
        /*0000*/ 	.byte	0x02, 0x09, 0x00, 0x00, 0x02, 0x02, 0x01, 0x00, 0x02, 0x05, 0x05, 0x00, 0x03, 0x07, 0x01, 0x01
        /*0010*/ 	.byte	0x02, 0x03, 0x00, 0x00, 0x02, 0x06, 0x01, 0x00, 0x04, 0x0b, 0x08, 0x00, 0x09, 0x00, 0x00, 0x00
        /*0020*/ 	.byte	0x00, 0x00, 0x00, 0x00


//--------------------- .nv.info._Z16add_bias_rowwisePfPKfii --------------------------
	.section	.nv.info._Z16add_bias_rowwisePfPKfii,"",@"SHT_CUDA_INFO"
	.sectionflags	@""
	.align	4


	//----- nvinfo : EIATTR_CUDA_API_VERSION
	.align		4
        /*0000*/ 	.byte	0x04, 0x37
        /*0002*/ 	.short	(.L_7 - .L_6)
.L_6:
        /*0004*/ 	.word	0x00000082


	//----- nvinfo : EIATTR_KPARAM_INFO
	.align		4
.L_7:
        /*0008*/ 	.byte	0x04, 0x17
        /*000a*/ 	.short	(.L_9 - .L_8)
.L_8:
        /*000c*/ 	.word	0x00000000
        /*0010*/ 	.short	0x0003
        /*0012*/ 	.short	0x0014
        /*0014*/ 	.byte	0x00, 0xf0, 0x11, 0x00


	//----- nvinfo : EIATTR_KPARAM_INFO
	.align		4
.L_9:
        /*0018*/ 	.byte	0x04, 0x17
        /*001a*/ 	.short	(.L_11 - .L_10)
.L_10:
        /*001c*/ 	.word	0x00000000
        /*0020*/ 	.short	0x0002
        /*0022*/ 	.short	0x0010
        /*0024*/ 	.byte	0x00, 0xf0, 0x11, 0x00


	//----- nvinfo : EIATTR_KPARAM_INFO
	.align		4
.L_11:
        /*0028*/ 	.byte	0x04, 0x17
        /*002a*/ 	.short	(.L_13 - .L_12)
.L_12:
        /*002c*/ 	.word	0x00000000
        /*0030*/ 	.short	0x0001
        /*0032*/ 	.short	0x0008
        /*0034*/ 	.byte	0x00, 0xf5, 0x21, 0x00


	//----- nvinfo : EIATTR_KPARAM_INFO
	.align		4
.L_13:
        /*0038*/ 	.byte	0x04, 0x17
        /*003a*/ 	.short	(.L_15 - .L_14)
.L_14:
        /*003c*/ 	.word	0x00000000
        /*0040*/ 	.short	0x0000
        /*0042*/ 	.short	0x0000
        /*0044*/ 	.byte	0x00, 0xf5, 0x21, 0x00


	//----- nvinfo : EIATTR_SPARSE_MMA_MASK
	.align		4
.L_15:
        /*0048*/ 	.byte	0x03, 0x50
        /*004a*/ 	.short	0x0000


	//----- nvinfo : EIATTR_MAXREG_COUNT
	.align		4
        /*004c*/ 	.byte	0x03, 0x1b
        /*004e*/ 	.short	0x00ff


	//----- nvinfo : EIATTR_MERCURY_ISA_VERSION
	.align		4
        /*0050*/ 	.byte	0x03, 0x5f
        /*0052*/ 	.short	0x0101


	//----- nvinfo : EIATTR_VRC_CTA_INIT_COUNT
	.align		4
        /*0054*/ 	.byte	0x02, 0x4a
	.zero		1
	.zero		1


	//----- nvinfo : EIATTR_EXIT_INSTR_OFFSETS
	.align		4
        /*0058*/ 	.byte	0x04, 0x1c
        /*005a*/ 	.short	(.L_17 - .L_16)


	//   ....[0]....
.L_16:
        /*005c*/ 	.word	0x000000c0


	//   ....[1]....
        /*0060*/ 	.word	0x000001c0


	//----- nvinfo : EIATTR_CBANK_PARAM_SIZE
	.align		4
.L_17:
        /*0064*/ 	.byte	0x03, 0x19
        /*0066*/ 	.short	0x0018


	//----- nvinfo : EIATTR_PARAM_CBANK
	.align		4
        /*0068*/ 	.byte	0x04, 0x0a
        /*006a*/ 	.short	(.L_19 - .L_18)
	.align		4
.L_18:
        /*006c*/ 	.word	index@(.nv.constant0._Z16add_bias_rowwisePfPKfii)
        /*0070*/ 	.short	0x0380
        /*0072*/ 	.short	0x0018


	//----- nvinfo : EIATTR_SW_WAR
	.align		4
.L_19:
        /*0074*/ 	.byte	0x04, 0x36
        /*0076*/ 	.short	(.L_21 - .L_20)
.L_20:
        /*0078*/ 	.word	0x00000008
.L_21:


//--------------------- .nv.callgraph             --------------------------
	.section	.nv.callgraph,"",@"SHT_CUDA_CALLGRAPH"
	.align	4
	.sectionentsize	8
	.align		4
        /*0000*/ 	.word	0x00000000
	.align		4
        /*0004*/ 	.word	0xffffffff
	.align		4
        /*0008*/ 	.word	0x00000000
	.align		4
        /*000c*/ 	.word	0xfffffffe
	.align		4
        /*0010*/ 	.word	0x00000000
	.align		4
        /*0014*/ 	.word	0xfffffffd
	.align		4
        /*0018*/ 	.word	0x00000000
	.align		4
        /*001c*/ 	.word	0xfffffffc


//--------------------- .text._Z16add_bias_rowwisePfPKfii --------------------------
	.section	.text._Z16add_bias_rowwisePfPKfii,"ax",@progbits
	.align	128
        .global         _Z16add_bias_rowwisePfPKfii
        .type           _Z16add_bias_rowwisePfPKfii,@function
        .size           _Z16add_bias_rowwisePfPKfii,(.L_x_1 - _Z16add_bias_rowwisePfPKfii)
        .other          _Z16add_bias_rowwisePfPKfii,@"STO_CUDA_ENTRY STV_DEFAULT"
_Z16add_bias_rowwisePfPKfii:
.text._Z16add_bias_rowwisePfPKfii:
[----:B------:R-:W-:Y:S01]  /*0000*/  LDC R1, c[0x0][0x37c] ;  /* 0x0000df00ff017b82 */ /* 0x000fe20000000800 */
[----:B------:R-:W0:Y:S07]  /*0010*/  S2R R0, SR_TID.Y ;  /* 0x0000000000007919 */ /* 0x000e2e0000002200 */
[----:B------:R-:W1:Y:S01]  /*0020*/  LDC R2, c[0x0][0x360] ;  /* 0x0000d800ff027b82 */ /* 0x000e620000000800 */
[----:B------:R-:W2:Y:S01]  /*0030*/  LDCU.64 UR6, c[0x0][0x390] ;  /* 0x00007200ff0677ac */ /* 0x000ea20008000a00 */
[----:B------:R-:W1:Y:S06]  /*0040*/  S2R R3, SR_TID.X ;  /* 0x0000000000037919 */ /* 0x000e6c0000002100 */
[----:B------:R-:W0:Y:S08]  /*0050*/  S2UR UR5, SR_CTAID.Y ;  /* 0x00000000000579c3 */ /* 0x000e300000002600 */
[----:B------:R-:W0:Y:S08]  /*0060*/  LDC R5, c[0x0][0x364] ;  /* 0x0000d900ff057b82 */ /* 0x000e300000000800 */
[----:B------:R-:W1:Y:S01]  /*0070*/  S2UR UR4, SR_CTAID.X ;  /* 0x00000000000479c3 */ /* 0x000e620000002500 */
[----:B0-----:R-:W-:-:S05]  /*0080*/  IMAD R5, R5, UR5, R0 ;  /* 0x0000000505057c24 */ /* 0x001fca000f8e0200 */
[----:B--2---:R-:W-:Y:S01]  /*0090*/  ISETP.GE.AND P0, PT, R5, UR6, PT ;  /* 0x0000000605007c0c */ /* 0x004fe2000bf06270 */
[----:B-1----:R-:W-:-:S05]  /*00a0*/  IMAD R2, R2, UR4, R3 ;  /* 0x0000000402027c24 */ /* 0x002fca000f8e0203 */
[----:B------:R-:W-:-:S13]  /*00b0*/  ISETP.GE.OR P0, PT, R2, UR7, P0 ;  /* 0x0000000702007c0c */ /* 0x000fda0008706670 */
[----:B------:R-:W-:Y:S05]  /*00c0*/  @P0 EXIT ;  /* 0x000000000000094d */ /* 0x000fea0003800000 */
[----:B------:R-:W0:Y:S01]  /*00d0*/  LDC.64 R8, c[0x0][0x388] ;  /* 0x0000e200ff087b82 */ /* 0x000e220000000a00 */
[----:B------:R-:W1:Y:S01]  /*00e0*/  LDCU.64 UR8, c[0x0][0x380] ;  /* 0x00007000ff0877ac */ /* 0x000e620008000a00 */
[--C-:B------:R-:W-:Y:S01]  /*00f0*/  SHF.R.S32.HI R3, RZ, 0x1f, R2.reuse ;  /* 0x0000001fff037819 */ /* 0x100fe20000011402 */
[----:B------:R-:W-:Y:S01]  /*0100*/  USHF.R.S32.HI UR6, URZ, 0x1f, UR7 ;  /* 0x0000001fff067899 */ /* 0x000fe20008011407 */
[----:B------:R-:W2:Y:S01]  /*0110*/  LDCU.64 UR4, c[0x0][0x358] ;  /* 0x00006b00ff0477ac */ /* 0x000ea20008000a00 */
[----:B------:R-:W-:-:S04]  /*0120*/  IMAD.WIDE.U32 R6, R5, UR7, R2 ;  /* 0x0000000705067c25 */ /* 0x000fc8000f8e0002 */
[----:B------:R-:W-:-:S05]  /*0130*/  IMAD R5, R5, UR6, RZ ;  /* 0x0000000605057c24 */ /* 0x000fca000f8e02ff */
[----:B------:R-:W-:Y:S02]  /*0140*/  IADD3 R5, PT, PT, R7, R5, RZ ;  /* 0x0000000507057210 */ /* 0x000fe40007ffe0ff */
[----:B-1----:R-:W-:-:S04]  /*0150*/  LEA R4, P0, R6, UR8, 0x2 ;  /* 0x0000000806047c11 */ /* 0x002fc8000f8010ff */
[----:B------:R-:W-:Y:S01]  /*0160*/  LEA.HI.X R5, R6, UR9, R5, 0x2, P0 ;  /* 0x0000000906057c11 */ /* 0x000fe200080f1405 */
[----:B0-----:R-:W-:-:S04]  /*0170*/  IMAD.WIDE R2, R2, 0x4, R8 ;  /* 0x0000000402027825 */ /* 0x001fc800078e0208 */
[----:B--2---:R-:W2:Y:S04]  /*0180*/  LDG.E R7, desc[UR4][R4.64] ;  /* 0x0000000404077981 */ /* 0x004ea8000c1e1900 */
[----:B------:R-:W2:Y:S02]  /*0190*/  LDG.E R2, desc[UR4][R2.64] ;  /* 0x0000000402027981 */ /* 0x000ea4000c1e1900 */
[----:B--2---:R-:W-:-:S05]  /*01a0*/  FADD R7, R2, R7 ;  /* 0x0000000702077221 */ /* 0x004fca0000000000 */
[----:B------:R-:W-:Y:S01]  /*01b0*/  STG.E desc[UR4][R4.64], R7 ;  /* 0x0000000704007986 */ /* 0x000fe2000c101904 */
[----:B------:R-:W-:Y:S05]  /*01c0*/  EXIT ;  /* 0x000000000000794d */ /* 0x000fea0003800000 */
.L_x_0:
[----:B------:R-:W-:-:S00]  /*01d0*/  BRA `(.L_x_0) ;  /* 0xfffffffc00fc7947 */ /* 0x000fc0000383ffff */
[----:B------:R-:W-:-:S00]  /*01e0*/  NOP ;  /* 0x0000000000007918 */ /* 0x000fc00000000000 */
        /* <DEDUP_REMOVED lines=9> */
.L_x_1:


//--------------------- .nv.shared.reserved.0     --------------------------
	.section	.nv.shared.reserved.0,"aw",@nobits
	.weak		__nv_reservedSMEM_offset_0_alias
	.size		__nv_reservedSMEM_offset_0_alias, 0, 64
	.other		__nv_reservedSMEM_offset_0_alias,@"STO_CUDA_RESERVED_SHARED STV_DEFAULT"
__nv_reservedSMEM_offset_0_alias:
	.zero		0
	.zero		64


//--------------------- .nv.constant0._Z16add_bias_rowwisePfPKfii --------------------------
	.section	.nv.constant0._Z16add_bias_rowwisePfPKfii,"a",@progbits
	.sectionflags	@""
	.align	4
.nv.constant0._Z16add_bias_rowwisePfPKfii:
	.zero		920


//--------------------- SYMBOLS --------------------------

	.type		.nv.reservedSmem.offset0,@object
	.size		.nv.reservedSmem.offset0,0x4
